//
// Generated by NVIDIA NVVM Compiler
//
// Compiler Build ID: CL-36424714
// Cuda compilation tools, release 13.0, V13.0.88
// Based on NVVM 20.0.0
//

.version 9.0
.target sm_100
.address_size 64

	// .globl	_Z12doubleKernelPi

.visible .entry _Z12doubleKernelPi(
	.param .u64 .ptr .align 1 _Z12doubleKernelPi_param_0
)
{
	.reg .b32 	%r<7>;
	.reg .b64 	%rd<5>;

	ld.param.u64 	%rd1, [_Z12doubleKernelPi_param_0];
	cvta.to.global.u64 	%rd2, %rd1;
	mov.u32 	%r1, %ctaid.x;
	mov.u32 	%r2, %ntid.x;
	mov.u32 	%r3, %tid.x;
	mad.lo.s32 	%r4, %r1, %r2, %r3;
	mul.wide.s32 	%rd3, %r4, 4;
	add.s64 	%rd4, %rd2, %rd3;
	ld.global.u32 	%r5, [%rd4];
	shl.b32 	%r6, %r5, 1;
	st.global.u32 	[%rd4], %r6;
	ret;

}


// ===== COMPILED SASS (sm_100) =====

	.target	sm_100

	.elftype	@"ET_EXEC"


//--------------------- .note.nv.tkinfo           --------------------------
	.section	.note.nv.tkinfo,"",@"SHT_NOTE"
	.sectionflags	@"SHF_NOTE_NV_TKINFO"
	.tkinfo
        /*0018*/ 	.word	0x00000002
        /*0030*/ 	.string	""
        /*0030*/ 	.string	"ptxas"
        /*0030*/ 	.string	"Cuda compilation tools, release 13.0, V13.0.88"
        /*0030*/ 	.string	"Build cuda_13.0.r13.0/compiler.36424714_0"
        /*0030*/ 	.string	"-arch sm_100 -m 64 "



//--------------------- .note.nv.cuinfo           --------------------------
	.section	.note.nv.cuinfo,"",@"SHT_NOTE"
	.sectionflags	@"SHF_NOTE_NV_CUINFO"
        /*0018*/ 	.short	0x0002
        /*001a*/ 	.short	0x0064
        /*001c*/ 	.short	0x0082
	.zero		2


//--------------------- .nv.info                  --------------------------
	.section	.nv.info,"",@"SHT_CUDA_INFO"
	.align	4


	//----- nvinfo : EIATTR_REGCOUNT
	.align		4
        /*0000*/ 	.byte	0x04, 0x2f
        /*0002*/ 	.short	(.L_1 - .L_0)
	.align		4
.L_0:
        /*0004*/ 	.word	index@(_Z12doubleKernelPi)
        /*0008*/ 	.word	0x00000008


	//----- nvinfo : EIATTR_FRAME_SIZE
	.align		4
.L_1:
        /*000c*/ 	.byte	0x04, 0x11
        /*000e*/ 	.short	(.L_3 - .L_2)
	.align		4
.L_2:
        /*0010*/ 	.word	index@(_Z12doubleKernelPi)
        /*0014*/ 	.word	0x00000000


	//----- nvinfo : EIATTR_MIN_STACK_SIZE
	.align		4
.L_3:
        /*0018*/ 	.byte	0x04, 0x12
        /*001a*/ 	.short	(.L_5 - .L_4)
	.align		4
.L_4:
        /*001c*/ 	.word	index@(_Z12doubleKernelPi)
        /*0020*/ 	.word	0x00000000
.L_5:


//--------------------- .nv.compat                --------------------------
	.section	.nv.compat,"",@"SHT_CUDA_COMPAT_INFO"
	.align	4
        /*0000*/ 	.byte	0x02, 0x09, 0x00, 0x00, 0x02, 0x02, 0x01, 0x00, 0x02, 0x05, 0x05, 0x00, 0x03, 0x07, 0x01, 0x01
        /*0010*/ 	.byte	0x02, 0x03, 0x00, 0x00, 0x02, 0x06, 0x01, 0x00, 0x04, 0x0b, 0x08, 0x00, 0x09, 0x00, 0x00, 0x00
        /*0020*/ 	.byte	0x00, 0x00, 0x00, 0x00


//--------------------- .nv.info._Z12doubleKernelPi --------------------------
	.section	.nv.info._Z12doubleKernelPi,"",@"SHT_CUDA_INFO"
	.sectionflags	@""
	.align	4


	//----- nvinfo : EIATTR_CUDA_API_VERSION
	.align		4
        /*0000*/ 	.byte	0x04, 0x37
        /*0002*/ 	.short	(.L_7 - .L_6)
.L_6:
        /*0004*/ 	.word	0x00000082


	//----- nvinfo : EIATTR_KPARAM_INFO
	.align		4
.L_7:
        /*0008*/ 	.byte	0x04, 0x17
        /*000a*/ 	.short	(.L_9 - .L_8)
.L_8:
        /*000c*/ 	.word	0x00000000
        /*0010*/ 	.short	0x0000
        /*0012*/ 	.short	0x0000
        /*0014*/ 	.byte	0x00, 0xf5, 0x21, 0x00


	//----- nvinfo : EIATTR_SPARSE_MMA_MASK
	.align		4
.L_9:
        /*0018*/ 	.byte	0x03, 0x50
        /*001a*/ 	.short	0x0000


	//----- nvinfo : EIATTR_MAXREG_COUNT
	.align		4
        /*001c*/ 	.byte	0x03, 0x1b
        /*001e*/ 	.short	0x00ff


	//----- nvinfo : EIATTR_MERCURY_ISA_VERSION
	.align		4
        /*0020*/ 	.byte	0x03, 0x5f
        /*0022*/ 	.short	0x0101


	//----- nvinfo : EIATTR_VRC_CTA_INIT_COUNT
	.align		4
        /*0024*/ 	.byte	0x02, 0x4a
	.zero		1
	.zero		1


	//----- nvinfo : EIATTR_EXIT_INSTR_OFFSETS
	.align		4
        /*0028*/ 	.byte	0x04, 0x1c
        /*002a*/ 	.short	(.L_11 - .L_10)


	//   ....[0]....
.L_10:
        /*002c*/ 	.word	0x000000b0


	//----- nvinfo : EIATTR_CBANK_PARAM_SIZE
	.align		4
.L_11:
        /*0030*/ 	.byte	0x03, 0x19
        /*0032*/ 	.short	0x0008


	//----- nvinfo : EIATTR_PARAM_CBANK
	.align		4
        /*0034*/ 	.byte	0x04, 0x0a
        /*0036*/ 	.short	(.L_13 - .L_12)
	.align		4
.L_12:
        /*0038*/ 	.word	index@(.nv.constant0._Z12doubleKernelPi)
        /*003c*/ 	.short	0x0380
        /*003e*/ 	.short	0x0008


	//----- nvinfo : EIATTR_SW_WAR
	.align		4
.L_13:
        /*0040*/ 	.byte	0x04, 0x36
        /*0042*/ 	.short	(.L_15 - .L_14)
.L_14:
        /*0044*/ 	.word	0x00000008
.L_15:


//--------------------- .nv.callgraph             --------------------------
	.section	.nv.callgraph,"",@"SHT_CUDA_CALLGRAPH"
	.align	4
	.sectionentsize	8
	.align		4
        /*0000*/ 	.word	0x00000000
	.align		4
        /*0004*/ 	.word	0xffffffff
	.align		4
        /*0008*/ 	.word	0x00000000
	.align		4
        /*000c*/ 	.word	0xfffffffe
	.align		4
        /*0010*/ 	.word	0x00000000
	.align		4
        /*0014*/ 	.word	0xfffffffd
	.align		4
        /*0018*/ 	.word	0x00000000
	.align		4
        /*001c*/ 	.word	0xfffffffc


//--------------------- .text._Z12doubleKernelPi  --------------------------
	.section	.text._Z12doubleKernelPi,"ax",@progbits
	.align	128
        .global         _Z12doubleKernelPi
        .type           _Z12doubleKernelPi,@function
        .size           _Z12doubleKernelPi,(.L_x_1 - _Z12doubleKernelPi)
        .other          _Z12doubleKernelPi,@"STO_CUDA_ENTRY STV_DEFAULT"
_Z12doubleKernelPi:
.text._Z12doubleKernelPi:
[----:B------:R-:W-:Y:S01]  /*0000*/  LDC R1, c[0x0][0x37c] ;  /* 0x0000df00ff017b82 */ /* 0x000fe20000000800 */
[----:B------:R-:W0:Y:S07]  /*0010*/  S2R R0, SR_TID.X ;  /* 0x0000000000007919 */ /* 0x000e2e0000002100 */
[----:B------:R-:W0:Y:S01]  /*0020*/  S2UR UR6, SR_CTAID.X ;  /* 0x00000000000679c3 */ /* 0x000e220000002500 */
[----:B------:R-:W1:Y:S07]  /*0030*/  LDCU.64 UR4, c[0x0][0x358] ;  /* 0x00006b00ff0477ac */ /* 0x000e6e0008000a00 */
[----:B------:R-:W0:Y:S08]  /*0040*/  LDC R5, c[0x0][0x360] ;  /* 0x0000d800ff057b82 */ /* 0x000e300000000800 */
[----:B------:R-:W2:Y:S01]  /*0050*/  LDC.64 R2, c[0x0][0x380] ;  /* 0x0000e000ff027b82 */ /* 0x000ea20000000a00 */
[----:B0-----:R-:W-:-:S04]  /*0060*/  IMAD R5, R5, UR6, R0 ;  /* 0x0000000605057c24 */ /* 0x001fc8000f8e0200 */
[----:B--2---:R-:W-:-:S05]  /*0070*/  IMAD.WIDE R2, R5, 0x4, R2 ;  /* 0x0000000405027825 */ /* 0x004fca00078e0202 */
[----:B-1----:R-:W2:Y:S02]  /*0080*/  LDG.E R0, desc[UR4][R2.64] ;  /* 0x0000000402007981 */ /* 0x002ea4000c1e1900 */
[----:B--2---:R-:W-:-:S05]  /*0090*/  SHF.L.U32 R5, R0, 0x1, RZ ;  /* 0x0000000100057819 */ /* 0x004fca00000006ff */
[----:B------:R-:W-:Y:S01]  /*00a0*/  STG.E desc[UR4][R2.64], R5 ;  /* 0x0000000502007986 */ /* 0x000fe2000c101904 */
[----:B------:R-:W-:Y:S05]  /*00b0*/  EXIT ;  /* 0x000000000000794d */ /* 0x000fea0003800000 */
.L_x_0:
[----:B------:R-:W-:-:S00]  /*00c0*/  BRA `(.L_x_0) ;  /* 0xfffffffc00fc7947 */ /* 0x000fc0000383ffff */
[----:B------:R-:W-:-:S00]  /*00d0*/  NOP ;  /* 0x0000000000007918 */ /* 0x000fc00000000000 */
        /* <DEDUP_REMOVED lines=10> */
.L_x_1:


//--------------------- .nv.shared.reserved.0     --------------------------
	.section	.nv.shared.reserved.0,"aw",@nobits
	.weak		__nv_reservedSMEM_offset_0_alias
	.size		__nv_reservedSMEM_offset_0_alias, 0, 64
	.other		__nv_reservedSMEM_offset_0_alias,@"STO_CUDA_RESERVED_SHARED STV_DEFAULT"
__nv_reservedSMEM_offset_0_alias:
	.zero		0
	.zero		64


//--------------------- .nv.constant0._Z12doubleKernelPi --------------------------
	.section	.nv.constant0._Z12doubleKernelPi,"a",@progbits
	.sectionflags	@""
	.align	4
.nv.constant0._Z12doubleKernelPi:
	.zero		904


//--------------------- SYMBOLS --------------------------

	.type		.nv.reservedSmem.offset0,@object
	.size		.nv.reservedSmem.offset0,0x4
